//
// Generated by NVIDIA NVVM Compiler
//
// Compiler Build ID: CL-36424714
// Cuda compilation tools, release 13.0, V13.0.88
// Based on NVVM 20.0.0
//

.version 9.0
.target sm_100
.address_size 64

	// .globl	_Z18printIndicesKernelv
.extern .func  (.param .b32 func_retval0) vprintf
(
	.param .b64 vprintf_param_0,
	.param .b64 vprintf_param_1
)
;
.global .align 1 .b8 $str[31] = {66, 108, 111, 99, 107, 32, 40, 37, 100, 44, 37, 100, 41, 44, 32, 84, 104, 114, 101, 97, 100, 32, 40, 37, 100, 44, 37, 100, 41, 10};

.visible .entry _Z18printIndicesKernelv()
{
	.local .align 16 .b8 	__local_depot0[16];
	.reg .b64 	%SP;
	.reg .b64 	%SPL;
	.reg .b32 	%r<7>;
	.reg .b64 	%rd<5>;

	mov.u64 	%SPL, __local_depot0;
	cvta.local.u64 	%SP, %SPL;
	add.u64 	%rd1, %SP, 0;
	add.u64 	%rd2, %SPL, 0;
	mov.u32 	%r1, %ctaid.x;
	mov.u32 	%r2, %ctaid.y;
	mov.u32 	%r3, %tid.x;
	mov.u32 	%r4, %tid.y;
	st.local.v4.u32 	[%rd2], {%r1, %r2, %r3, %r4};
	mov.u64 	%rd3, $str;
	cvta.global.u64 	%rd4, %rd3;
	{ // callseq 0, 0
	.param .b64 param0;
	st.param.b64 	[param0], %rd4;
	.param .b64 param1;
	st.param.b64 	[param1], %rd1;
	.param .b32 retval0;
	call.uni (retval0), 
	vprintf, 
	(
	param0, 
	param1
	);
	ld.param.b32 	%r5, [retval0];
	} // callseq 0
	ret;

}


// ===== COMPILED SASS (sm_100) =====

	.target	sm_100

	.elftype	@"ET_EXEC"


//--------------------- .note.nv.tkinfo           --------------------------
	.section	.note.nv.tkinfo,"",@"SHT_NOTE"
	.sectionflags	@"SHF_NOTE_NV_TKINFO"
	.tkinfo
        /*0018*/ 	.word	0x00000002
        /*0030*/ 	.string	""
        /*0030*/ 	.string	"ptxas"
        /*0030*/ 	.string	"Cuda compilation tools, release 13.0, V13.0.88"
        /*0030*/ 	.string	"Build cuda_13.0.r13.0/compiler.36424714_0"
        /*0030*/ 	.string	"-arch sm_100 -m 64 "



//--------------------- .note.nv.cuinfo           --------------------------
	.section	.note.nv.cuinfo,"",@"SHT_NOTE"
	.sectionflags	@"SHF_NOTE_NV_CUINFO"
        /*0018*/ 	.short	0x0002
        /*001a*/ 	.short	0x0064
        /*001c*/ 	.short	0x0082
	.zero		2


//--------------------- .nv.info                  --------------------------
	.section	.nv.info,"",@"SHT_CUDA_INFO"
	.align	4


	//----- nvinfo : EIATTR_REGCOUNT
	.align		4
        /*0000*/ 	.byte	0x04, 0x2f
        /*0002*/ 	.short	(.L_2 - .L_1)
	.align		4
.L_1:
        /*0004*/ 	.word	index@(_Z18printIndicesKernelv)
        /*0008*/ 	.word	0x00000018


	//----- nvinfo : EIATTR_FRAME_SIZE
	.align		4
.L_2:
        /*000c*/ 	.byte	0x04, 0x11
        /*000e*/ 	.short	(.L_4 - .L_3)
	.align		4
.L_3:
        /*0010*/ 	.word	index@(_Z18printIndicesKernelv)
        /*0014*/ 	.word	0x00000010


	//----- nvinfo : EIATTR_MIN_STACK_SIZE
	.align		4
.L_4:
        /*0018*/ 	.byte	0x04, 0x12
        /*001a*/ 	.short	(.L_6 - .L_5)
	.align		4
.L_5:
        /*001c*/ 	.word	index@(_Z18printIndicesKernelv)
        /*0020*/ 	.word	0x00000010
.L_6:


//--------------------- .nv.compat                --------------------------
	.section	.nv.compat,"",@"SHT_CUDA_COMPAT_INFO"
	.align	4
        /*0000*/ 	.byte	0x02, 0x09, 0x00, 0x00, 0x02, 0x02, 0x01, 0x00, 0x02, 0x05, 0x05, 0x00, 0x03, 0x07, 0x01, 0x01
        /*0010*/ 	.byte	0x02, 0x03, 0x00, 0x00, 0x02, 0x06, 0x01, 0x00, 0x04, 0x0b, 0x08, 0x00, 0x09, 0x00, 0x00, 0x00
        /*0020*/ 	.byte	0x00, 0x00, 0x00, 0x00


//--------------------- .nv.info._Z18printIndicesKernelv --------------------------
	.section	.nv.info._Z18printIndicesKernelv,"",@"SHT_CUDA_INFO"
	.sectionflags	@""
	.align	4


	//----- nvinfo : EIATTR_CUDA_API_VERSION
	.align		4
        /*0000*/ 	.byte	0x04, 0x37
        /*0002*/ 	.short	(.L_8 - .L_7)
.L_7:
        /*0004*/ 	.word	0x00000082


	//----- nvinfo : EIATTR_SPARSE_MMA_MASK
	.align		4
.L_8:
        /*0008*/ 	.byte	0x03, 0x50
        /*000a*/ 	.short	0x0000


	//----- nvinfo : EIATTR_MAXREG_COUNT
	.align		4
        /*000c*/ 	.byte	0x03, 0x1b
        /*000e*/ 	.short	0x00ff


	//----- nvinfo : EIATTR_EXTERNS
	.align		4
        /*0010*/ 	.byte	0x04, 0x0f
        /*0012*/ 	.short	(.L_10 - .L_9)


	//   ....[0]....
	.align		4
.L_9:
        /*0014*/ 	.word	index@(vprintf)


	//----- nvinfo : EIATTR_MERCURY_ISA_VERSION
	.align		4
.L_10:
        /*0018*/ 	.byte	0x03, 0x5f
        /*001a*/ 	.short	0x0101


	//----- nvinfo : EIATTR_VRC_CTA_INIT_COUNT
	.align		4
        /*001c*/ 	.byte	0x02, 0x4a
	.zero		1
	.zero		1


	//----- nvinfo : EIATTR_SYSCALL_OFFSETS
	.align		4
        /*0020*/ 	.byte	0x04, 0x46
        /*0022*/ 	.short	(.L_12 - .L_11)


	//   ....[0]....
.L_11:
        /*0024*/ 	.word	0x00000110


	//----- nvinfo : EIATTR_EXIT_INSTR_OFFSETS
	.align		4
.L_12:
        /*0028*/ 	.byte	0x04, 0x1c
        /*002a*/ 	.short	(.L_14 - .L_13)


	//   ....[0]....
.L_13:
        /*002c*/ 	.word	0x00000120


	//----- nvinfo : EIATTR_SW_WAR
	.align		4
.L_14:
        /*0030*/ 	.byte	0x04, 0x36
        /*0032*/ 	.short	(.L_16 - .L_15)
.L_15:
        /*0034*/ 	.word	0x00000008
.L_16:


//--------------------- .nv.callgraph             --------------------------
	.section	.nv.callgraph,"",@"SHT_CUDA_CALLGRAPH"
	.align	4
	.sectionentsize	8
	.align		4
        /*0000*/ 	.word	0x00000000
	.align		4
        /*0004*/ 	.word	0xffffffff
	.align		4
        /*0008*/ 	.word	index@(_Z18printIndicesKernelv)
	.align		4
        /*000c*/ 	.word	index@(vprintf)
	.align		4
        /*0010*/ 	.word	0x00000000
	.align		4
        /*0014*/ 	.word	0xfffffffe
	.align		4
        /*0018*/ 	.word	0x00000000
	.align		4
        /*001c*/ 	.word	0xfffffffd
	.align		4
        /*0020*/ 	.word	0x00000000
	.align		4
        /*0024*/ 	.word	0xfffffffc


//--------------------- .nv.constant4             --------------------------
	.section	.nv.constant4,"a",@progbits
	.align	8
	.align		8
.nv.constant4:
        /*0000*/ 	.dword	vprintf
	.align		8
        /*0008*/ 	.dword	$str


//--------------------- .text._Z18printIndicesKernelv --------------------------
	.section	.text._Z18printIndicesKernelv,"ax",@progbits
	.align	128
        .global         _Z18printIndicesKernelv
        .type           _Z18printIndicesKernelv,@function
        .size           _Z18printIndicesKernelv,(.L_x_2 - _Z18printIndicesKernelv)
        .other          _Z18printIndicesKernelv,@"STO_CUDA_ENTRY STV_DEFAULT"
_Z18printIndicesKernelv:
.text._Z18printIndicesKernelv:
[----:B------:R-:W0:Y:S01]  /*0000*/  LDC R1, c[0x0][0x37c] ;  /* 0x0000df00ff017b82 */ /* 0x000e220000000800 */
[----:B------:R-:W1:Y:S01]  /*0010*/  S2R R8, SR_CTAID.X ;  /* 0x0000000000087919 */ /* 0x000e620000002500 */
[----:B0-----:R-:W-:Y:S01]  /*0020*/  VIADD R1, R1, 0xfffffff0 ;  /* 0xfffffff001017836 */ /* 0x001fe20000000000 */
[----:B------:R-:W-:Y:S01]  /*0030*/  MOV R0, 0x0 ;  /* 0x0000000000007802 */ /* 0x000fe20000000f00 */
[----:B------:R-:W0:Y:S01]  /*0040*/  LDCU UR4, c[0x0][0x2f8] ;  /* 0x00005f00ff0477ac */ /* 0x000e220008000800 */
[----:B------:R-:W1:Y:S03]  /*0050*/  S2R R9, SR_CTAID.Y ;  /* 0x0000000000097919 */ /* 0x000e660000002600 */
[----:B------:R2:W3:Y:S01]  /*0060*/  LDC.64 R2, c[0x4][R0] ;  /* 0x0100000000027b82 */ /* 0x0004e20000000a00 */
[----:B------:R-:W4:Y:S01]  /*0070*/  LDCU.64 UR6, c[0x4][0x8] ;  /* 0x01000100ff0677ac */ /* 0x000f220008000a00 */
[----:B------:R-:W1:Y:S01]  /*0080*/  S2R R10, SR_TID.X ;  /* 0x00000000000a7919 */ /* 0x000e620000002100 */
[----:B------:R-:W5:Y:S01]  /*0090*/  LDCU UR5, c[0x0][0x2fc] ;  /* 0x00005f80ff0577ac */ /* 0x000f620008000800 */
[----:B------:R-:W1:Y:S01]  /*00a0*/  S2R R11, SR_TID.Y ;  /* 0x00000000000b7919 */ /* 0x000e620000002200 */
[----:B0-----:R-:W-:Y:S01]  /*00b0*/  IADD3 R6, P0, PT, R1, UR4, RZ ;  /* 0x0000000401067c10 */ /* 0x001fe2000ff1e0ff */
[----:B----4-:R-:W-:Y:S01]  /*00c0*/  IMAD.U32 R4, RZ, RZ, UR6 ;  /* 0x00000006ff047e24 */ /* 0x010fe2000f8e00ff */
[----:B------:R-:W-:-:S03]  /*00d0*/  MOV R5, UR7 ;  /* 0x0000000700057c02 */ /* 0x000fc60008000f00 */
[----:B-----5:R-:W-:Y:S01]  /*00e0*/  IMAD.X R7, RZ, RZ, UR5, P0 ;  /* 0x00000005ff077e24 */ /* 0x020fe200080e06ff */
[----:B-1----:R2:W-:Y:S07]  /*00f0*/  STL.128 [R1], R8 ;  /* 0x0000000801007387 */ /* 0x0025ee0000100c00 */
[----:B------:R-:W-:-:S07]  /*0100*/  LEPC R20, `(.L_x_0) ;  /* 0x000000001014794e */ /* 0x000fce0000000000 */
[----:B--23--:R-:W-:Y:S05]  /*0110*/  CALL.ABS.NOINC R2 ;  /* 0x0000000002007343 */ /* 0x00cfea0003c00000 */
.L_x_0:
[----:B------:R-:W-:Y:S05]  /*0120*/  EXIT ;  /* 0x000000000000794d */ /* 0x000fea0003800000 */
.L_x_1:
[----:B------:R-:W-:-:S00]  /*0130*/  BRA `(.L_x_1) ;  /* 0xfffffffc00fc7947 */ /* 0x000fc0000383ffff */
[----:B------:R-:W-:-:S00]  /*0140*/  NOP ;  /* 0x0000000000007918 */ /* 0x000fc00000000000 */
        /* <DEDUP_REMOVED lines=11> */
.L_x_2:


//--------------------- .nv.global.init           --------------------------
	.section	.nv.global.init,"aw",@progbits
.nv.global.init:
	.type		$str,@object
	.size		$str,(.L_0 - $str)
$str:
        /*0000*/ 	.byte	0x42, 0x6c, 0x6f, 0x63, 0x6b, 0x20, 0x28, 0x25, 0x64, 0x2c, 0x25, 0x64, 0x29, 0x2c, 0x20, 0x54
        /*0010*/ 	.byte	0x68, 0x72, 0x65, 0x61, 0x64, 0x20, 0x28, 0x25, 0x64, 0x2c, 0x25, 0x64, 0x29, 0x0a, 0x00
.L_0:


//--------------------- .nv.shared.reserved.0     --------------------------
	.section	.nv.shared.reserved.0,"aw",@nobits
	.weak		__nv_reservedSMEM_offset_0_alias
	.size		__nv_reservedSMEM_offset_0_alias, 0, 64
	.other		__nv_reservedSMEM_offset_0_alias,@"STO_CUDA_RESERVED_SHARED STV_DEFAULT"
__nv_reservedSMEM_offset_0_alias:
	.zero		0
	.zero		64


//--------------------- .nv.constant0._Z18printIndicesKernelv --------------------------
	.section	.nv.constant0._Z18printIndicesKernelv,"a",@progbits
	.sectionflags	@""
	.align	4
.nv.constant0._Z18printIndicesKernelv:
	.zero		896


//--------------------- SYMBOLS --------------------------

	.type		.nv.reservedSmem.offset0,@object
	.size		.nv.reservedSmem.offset0,0x4
	.type		vprintf,@function
